	.headerflags	@"EF_CUDA_TEXMODE_UNIFIED EF_CUDA_64BIT_ADDRESS EF_CUDA_SM86 EF_CUDA_VIRTUAL_SM(EF_CUDA_SM86)"
	.elftype	@"ET_EXEC"


//--------------------- .nv.info                  --------------------------
	.section	.nv.info,"",@"SHT_CUDA_INFO"
	.align	4


	//----- nvinfo : EIATTR_REGCOUNT
	.align		4
        /*0000*/ 	.byte	0x04, 0x2f
        /*0002*/ 	.short	(.L_1 - .L_0)
	.align		4
.L_0:
        /*0004*/ 	.word	index@(triton_)
        /*0008*/ 	.word	0x00000018


	//----- nvinfo : EIATTR_MIN_STACK_SIZE
	.align		4
.L_1:
        /*000c*/ 	.byte	0x04, 0x12
        /*000e*/ 	.short	(.L_3 - .L_2)
	.align		4
.L_2:
        /*0010*/ 	.word	index@(triton_)
        /*0014*/ 	.word	0x00000000


	//----- nvinfo : EIATTR_FRAME_SIZE
	.align		4
.L_3:
        /*0018*/ 	.byte	0x04, 0x11
        /*001a*/ 	.short	(.L_5 - .L_4)
	.align		4
.L_4:
        /*001c*/ 	.word	index@(triton_)
        /*0020*/ 	.word	0x00000000


	//----- nvinfo : EIATTR_MIN_STACK_SIZE
	.align		4
.L_5:
        /*0024*/ 	.byte	0x04, 0x12
        /*0026*/ 	.short	(.L_7 - .L_6)
	.align		4
.L_6:
        /*0028*/ 	.word	index@(triton_)
        /*002c*/ 	.word	0x00000000
.L_7:


//--------------------- .nv.info.triton_          --------------------------
	.section	.nv.info.triton_,"",@"SHT_CUDA_INFO"
	.sectionflags	@""
	.align	4


	//----- nvinfo : EIATTR_CUDA_API_VERSION
	.align		4
        /*0000*/ 	.byte	0x04, 0x37
        /*0002*/ 	.short	(.L_9 - .L_8)
.L_8:
        /*0004*/ 	.word	0x0000007c


	//----- nvinfo : EIATTR_SW2861232_WAR
	.align		4
.L_9:
        /*0008*/ 	.byte	0x01, 0x35
	.zero		2


	//----- nvinfo : EIATTR_PARAM_CBANK
	.align		4
        /*000c*/ 	.byte	0x04, 0x0a
        /*000e*/ 	.short	(.L_11 - .L_10)
	.align		4
.L_10:
        /*0010*/ 	.word	index@(.nv.constant0.triton_)
        /*0014*/ 	.short	0x0160
        /*0016*/ 	.short	0x0050


	//----- nvinfo : EIATTR_CBANK_PARAM_SIZE
	.align		4
.L_11:
        /*0018*/ 	.byte	0x03, 0x19
        /*001a*/ 	.short	0x0050


	//----- nvinfo : EIATTR_KPARAM_INFO
	.align		4
        /*001c*/ 	.byte	0x04, 0x17
        /*001e*/ 	.short	(.L_13 - .L_12)
.L_12:
        /*0020*/ 	.word	0x00000000
        /*0024*/ 	.short	0x0009
        /*0026*/ 	.short	0x0048
        /*0028*/ 	.byte	0x00, 0xf4, 0x21, 0x00


	//----- nvinfo : EIATTR_KPARAM_INFO
	.align		4
.L_13:
        /*002c*/ 	.byte	0x04, 0x17
        /*002e*/ 	.short	(.L_15 - .L_14)
.L_14:
        /*0030*/ 	.word	0x00000000
        /*0034*/ 	.short	0x0008
        /*0036*/ 	.short	0x0040
        /*0038*/ 	.byte	0x00, 0xf0, 0x11, 0x00


	//----- nvinfo : EIATTR_KPARAM_INFO
	.align		4
.L_15:
        /*003c*/ 	.byte	0x04, 0x17
        /*003e*/ 	.short	(.L_17 - .L_16)
.L_16:
        /*0040*/ 	.word	0x00000000
        /*0044*/ 	.short	0x0007
        /*0046*/ 	.short	0x0038
        /*0048*/ 	.byte	0x00, 0xf4, 0x21, 0x00


	//----- nvinfo : EIATTR_KPARAM_INFO
	.align		4
.L_17:
        /*004c*/ 	.byte	0x04, 0x17
        /*004e*/ 	.short	(.L_19 - .L_18)
.L_18:
        /*0050*/ 	.word	0x00000000
        /*0054*/ 	.short	0x0006
        /*0056*/ 	.short	0x0030
        /*0058*/ 	.byte	0x00, 0xf4, 0x21, 0x00


	//----- nvinfo : EIATTR_KPARAM_INFO
	.align		4
.L_19:
        /*005c*/ 	.byte	0x04, 0x17
        /*005e*/ 	.short	(.L_21 - .L_20)
.L_20:
        /*0060*/ 	.word	0x00000000
        /*0064*/ 	.short	0x0005
        /*0066*/ 	.short	0x0028
        /*0068*/ 	.byte	0x00, 0xf4, 0x21, 0x00


	//----- nvinfo : EIATTR_KPARAM_INFO
	.align		4
.L_21:
        /*006c*/ 	.byte	0x04, 0x17
        /*006e*/ 	.short	(.L_23 - .L_22)
.L_22:
        /*0070*/ 	.word	0x00000000
        /*0074*/ 	.short	0x0004
        /*0076*/ 	.short	0x0020
        /*0078*/ 	.byte	0x00, 0xf4, 0x21, 0x00


	//----- nvinfo : EIATTR_KPARAM_INFO
	.align		4
.L_23:
        /*007c*/ 	.byte	0x04, 0x17
        /*007e*/ 	.short	(.L_25 - .L_24)
.L_24:
        /*0080*/ 	.word	0x00000000
        /*0084*/ 	.short	0x0003
        /*0086*/ 	.short	0x0018
        /*0088*/ 	.byte	0x00, 0xf4, 0x21, 0x00


	//----- nvinfo : EIATTR_KPARAM_INFO
	.align		4
.L_25:
        /*008c*/ 	.byte	0x04, 0x17
        /*008e*/ 	.short	(.L_27 - .L_26)
.L_26:
        /*0090*/ 	.word	0x00000000
        /*0094*/ 	.short	0x0002
        /*0096*/ 	.short	0x0010
        /*0098*/ 	.byte	0x00, 0xf4, 0x21, 0x00


	//----- nvinfo : EIATTR_KPARAM_INFO
	.align		4
.L_27:
        /*009c*/ 	.byte	0x04, 0x17
        /*009e*/ 	.short	(.L_29 - .L_28)
.L_28:
        /*00a0*/ 	.word	0x00000000
        /*00a4*/ 	.short	0x0001
        /*00a6*/ 	.short	0x0008
        /*00a8*/ 	.byte	0x00, 0xf4, 0x21, 0x00


	//----- nvinfo : EIATTR_KPARAM_INFO
	.align		4
.L_29:
        /*00ac*/ 	.byte	0x04, 0x17
        /*00ae*/ 	.short	(.L_31 - .L_30)
.L_30:
        /*00b0*/ 	.word	0x00000000
        /*00b4*/ 	.short	0x0000
        /*00b6*/ 	.short	0x0000
        /*00b8*/ 	.byte	0x00, 0xf4, 0x21, 0x00


	//----- nvinfo : EIATTR_MAXREG_COUNT
	.align		4
.L_31:
        /*00bc*/ 	.byte	0x03, 0x1b
        /*00be*/ 	.short	0x00ff


	//----- nvinfo : EIATTR_EXIT_INSTR_OFFSETS
	.align		4
        /*00c0*/ 	.byte	0x04, 0x1c
        /*00c2*/ 	.short	(.L_33 - .L_32)


	//   ....[0]....
.L_32:
        /*00c4*/ 	.word	0x00000370


	//   ....[1]....
        /*00c8*/ 	.word	0x000003a0


	//----- nvinfo : EIATTR_REQNTID
	.align		4
.L_33:
        /*00cc*/ 	.byte	0x04, 0x10
        /*00ce*/ 	.short	(.L_35 - .L_34)
.L_34:
        /*00d0*/ 	.word	0x00000100
        /*00d4*/ 	.word	0x00000001
        /*00d8*/ 	.word	0x00000001
.L_35:


//--------------------- .nv.callgraph             --------------------------
	.section	.nv.callgraph,"",@"SHT_CUDA_CALLGRAPH"
	.align	4
	.sectionentsize	8
	.align		4
        /*0000*/ 	.word	0x00000000
	.align		4
        /*0004*/ 	.word	0xffffffff
	.align		4
        /*0008*/ 	.word	0x00000000
	.align		4
        /*000c*/ 	.word	0xfffffffe
	.align		4
        /*0010*/ 	.word	0x00000000
	.align		4
        /*0014*/ 	.word	0xfffffffd
	.align		4
        /*0018*/ 	.word	0x00000000
	.align		4
        /*001c*/ 	.word	0xfffffffc


//--------------------- .nv.rel.action            --------------------------
	.section	.nv.rel.action,"",@"SHT_CUDA_RELOCINFO"
	.align	8
	.sectionentsize	8
        /*0000*/ 	.byte	0x73, 0x00, 0x00, 0x00, 0x00, 0x00, 0x00, 0x00, 0x00, 0x00, 0x00, 0x11, 0x25, 0x00, 0x05, 0x36


//--------------------- .nv.constant0.triton_     --------------------------
	.section	.nv.constant0.triton_,"a",@progbits
	.sectionflags	@""
	.align	4
.nv.constant0.triton_:
	.zero		432


//--------------------- .text.triton_             --------------------------
	.section	.text.triton_,"ax",@progbits
	.sectioninfo	@"SHI_REGISTERS=24"
	.align	128
        .global         triton_
        .type           triton_,@function
        .size           triton_,(.L_x_1 - triton_)
        .other          triton_,@"STO_CUDA_ENTRY STV_DEFAULT"
triton_:
.text.triton_:
[----:B------:R-:W-:Y:S02]  /*0000*/  IMAD.MOV.U32 R1, RZ, RZ, c[0x0][0x28] ;  /* 0x00000a00ff017624 */ /* 0x000fe400078e00ff */
[----:B------:R-:W0:Y:S01]  /*0010*/  S2R R17, SR_TID.X ;  /* 0x0000000000117919 */ /* 0x000e220000002100 */
[----:B------:R-:W-:Y:S01]  /*0020*/  MOV R19, 0x2 ;  /* 0x0000000200137802 */ /* 0x000fe20000000f00 */
[----:B------:R-:W-:Y:S02]  /*0030*/  ULDC.64 UR4, c[0x0][0x118] ;  /* 0x0000460000047ab9 */ /* 0x000fe40000000a00 */
[----:B------:R-:W1:Y:S01]  /*0040*/  S2R R3, SR_CTAID.X ;  /* 0x0000000000037919 */ /* 0x000e620000002500 */
[----:B0-----:R-:W-:-:S05]  /*0050*/  LOP3.LUT R0, R17, 0x7f, RZ, 0xc0, !PT ;  /* 0x0000007f11007812 */ /* 0x001fca00078ec0ff */
[----:B-1----:R-:W-:-:S04]  /*0060*/  IMAD R0, R3, 0x80, R0 ;  /* 0x0000008003007824 */ /* 0x002fc800078e0200 */
[----:B------:R-:W-:-:S05]  /*0070*/  IMAD.HI R2, R0, 0x2aaaaaab, RZ ;  /* 0x2aaaaaab00027827 */ /* 0x000fca00078e02ff */
[----:B------:R-:W-:-:S04]  /*0080*/  SHF.R.U32.HI R3, RZ, 0x1f, R2 ;  /* 0x0000001fff037819 */ /* 0x000fc80000011602 */
[----:B------:R-:W-:-:S05]  /*0090*/  LEA.HI.SX32 R7, R2, R3, 0x17 ;  /* 0x0000000302077211 */ /* 0x000fca00078fbaff */
[----:B------:R-:W-:-:S04]  /*00a0*/  IMAD.WIDE R2, R7, R19, c[0x0][0x180] ;  /* 0x0000600007027625 */ /* 0x000fc800078e0213 */
[CC--:B------:R-:W-:Y:S01]  /*00b0*/  IMAD.WIDE R4, R7.reuse, R19.reuse, c[0x0][0x188] ;  /* 0x0000620007047625 */ /* 0x0c0fe200078e0213 */
[----:B------:R0:W2:Y:S04]  /*00c0*/  LDG.E.EL.U16 R15, [R2.64] ;  /* 0x00000004020f7981 */ /* 0x0000a8000c2e1500 */
[----:B------:R1:W3:Y:S01]  /*00d0*/  LDG.E.EL.U16 R16, [R4.64] ;  /* 0x0000000404107981 */ /* 0x0002e2000c2e1500 */
[----:B------:R-:W-:Y:S02]  /*00e0*/  IMAD R12, R7, -0xc00, R0 ;  /* 0xfffff400070c7824 */ /* 0x000fe400078e0200 */
[----:B------:R-:W-:Y:S02]  /*00f0*/  IMAD.MOV.U32 R21, RZ, RZ, 0x4 ;  /* 0x00000004ff157424 */ /* 0x000fe400078e00ff */
[C---:B------:R-:W-:Y:S01]  /*0100*/  IMAD.WIDE R10, R12.reuse, R19, c[0x0][0x190] ;  /* 0x000064000c0a7625 */ /* 0x040fe200078e0213 */
[----:B------:R-:W-:-:S03]  /*0110*/  IADD3 R14, R12, 0x3c00, RZ ;  /* 0x00003c000c0e7810 */ /* 0x000fc60007ffe0ff */
[----:B------:R-:W-:Y:S02]  /*0120*/  IMAD.WIDE R8, R0, R21, c[0x0][0x178] ;  /* 0x00005e0000087625 */ /* 0x000fe400078e0215 */
[----:B------:R-:W4:Y:S02]  /*0130*/  LDG.E.EL.U16 R10, [R10.64] ;  /* 0x000000040a0a7981 */ /* 0x000f24000c2e1500 */
[-C--:B------:R-:W-:Y:S02]  /*0140*/  IMAD.WIDE.U32 R6, R14, R19.reuse, c[0x0][0x170] ;  /* 0x00005c000e067625 */ /* 0x080fe400078e0013 */
[----:B------:R3:W5:Y:S02]  /*0150*/  LDG.E R8, [R8.64] ;  /* 0x0000000408087981 */ /* 0x000764000c1e1900 */
[----:B------:R-:W-:Y:S02]  /*0160*/  IMAD.WIDE R12, R12, R19, c[0x0][0x198] ;  /* 0x000066000c0c7625 */ /* 0x000fe400078e0213 */
[----:B------:R-:W4:Y:S02]  /*0170*/  LDG.E.EL.U16 R6, [R6.64] ;  /* 0x0000000406067981 */ /* 0x000f24000c2e1500 */
[----:B-1----:R-:W-:-:S02]  /*0180*/  IMAD.WIDE.U32 R4, R14, R21, c[0x0][0x168] ;  /* 0x00005a000e047625 */ /* 0x002fc400078e0015 */
[----:B------:R-:W4:Y:S02]  /*0190*/  LDG.E.EL.U16 R12, [R12.64] ;  /* 0x000000040c0c7981 */ /* 0x000f24000c2e1500 */
[----:B0-----:R-:W-:Y:S02]  /*01a0*/  IMAD.WIDE R2, R0, R19, c[0x0][0x160] ;  /* 0x0000580000027625 */ /* 0x001fe400078e0213 */
[----:B------:R0:W4:Y:S04]  /*01b0*/  LDG.E.EL R4, [R4.64] ;  /* 0x0000000404047981 */ /* 0x000128000c2e1900 */
[----:B------:R-:W4:Y:S01]  /*01c0*/  LDG.E.U16 R0, [R2.64] ;  /* 0x0000000402007981 */ /* 0x000f22000c1e1500 */
[----:B--2---:R-:W-:-:S04]  /*01d0*/  SHF.L.U32 R14, R15, 0x10, RZ ;  /* 0x000000100f0e7819 */ /* 0x004fc800000006ff */
[----:B------:R-:W-:Y:S01]  /*01e0*/  FSETP.GE.AND P0, PT, R14, RZ, PT ;  /* 0x000000ff0e00720b */ /* 0x000fe20003f06000 */
[----:B---3--:R-:W-:-:S03]  /*01f0*/  IMAD.U32 R9, R16, 0x10000, RZ ;  /* 0x0001000010097824 */ /* 0x008fc600078e00ff */
[----:B------:R-:W-:Y:S02]  /*0200*/  SEL R15, R15, RZ, !P0 ;  /* 0x000000ff0f0f7207 */ /* 0x000fe40004000000 */
[----:B------:R-:W-:Y:S02]  /*0210*/  FSETP.GTU.AND P0, PT, R9, RZ, PT ;  /* 0x000000ff0900720b */ /* 0x000fe40003f0c000 */
[----:B------:R-:W-:Y:S02]  /*0220*/  SHF.L.U32 R15, R15, 0x10, RZ ;  /* 0x000000100f0f7819 */ /* 0x000fe400000006ff */
[----:B------:R-:W-:-:S03]  /*0230*/  SEL R16, R16, RZ, P0 ;  /* 0x000000ff10107207 */ /* 0x000fc60000000000 */
[----:B------:R-:W-:Y:S02]  /*0240*/  FADD R15, RZ, -R15 ;  /* 0x8000000fff0f7221 */ /* 0x000fe40000000000 */
[----:B------:R-:W-:-:S05]  /*0250*/  IMAD.U32 R16, R16, 0x10000, RZ ;  /* 0x0001000010107824 */ /* 0x000fca00078e00ff */
[C---:B------:R-:W-:Y:S02]  /*0260*/  FSETP.GT.AND P0, PT, R15.reuse, R16, PT ;  /* 0x000000100f00720b */ /* 0x040fe40003f04000 */
[----:B------:R-:W-:-:S11]  /*0270*/  FSETP.NAN.AND P1, PT, R15, R15, PT ;  /* 0x0000000f0f00720b */ /* 0x000fd60003f28000 */
[----:B------:R-:W-:-:S05]  /*0280*/  @!P0 FSEL R15, R15, R16, P1 ;  /* 0x000000100f0f8208 */ /* 0x000fca0000800000 */
[----:B------:R-:W-:-:S05]  /*0290*/  FMUL R15, R15, 0.0078740157186985015869 ;  /* 0x3c0102040f0f7820 */ /* 0x000fca0000400000 */
[C---:B------:R-:W-:Y:S02]  /*02a0*/  FSETP.GT.AND P0, PT, R15.reuse, 9.9999997473787516356e-06, PT ;  /* 0x3727c5ac0f00780b */ /* 0x040fe40003f04000 */
[----:B------:R-:W-:Y:S02]  /*02b0*/  FSETP.NAN.AND P1, PT, R15, R15, PT ;  /* 0x0000000f0f00720b */ /* 0x000fe40003f28000 */
[----:B-----5:R-:W-:Y:S01]  /*02c0*/  I2FP.F32.S32 R8, R8 ;  /* 0x0000000800087245 */ /* 0x020fe20000201400 */
[----:B----4-:R-:W-:Y:S01]  /*02d0*/  IMAD.U32 R10, R10, 0x10000, RZ ;  /* 0x000100000a0a7824 */ /* 0x010fe200078e00ff */
[----:B0-----:R-:W-:-:S07]  /*02e0*/  SHF.L.U32 R5, R6, 0x10, RZ ;  /* 0x0000001006057819 */ /* 0x001fce00000006ff */
[----:B------:R-:W-:Y:S02]  /*02f0*/  @!P0 FSEL R15, R15, 9.9999997473787516356e-06, P1 ;  /* 0x3727c5ac0f0f8808 */ /* 0x000fe40000800000 */
[----:B------:R-:W-:Y:S02]  /*0300*/  LOP3.LUT P0, RZ, R17, 0x80, RZ, 0xc0, !PT ;  /* 0x0000008011ff7812 */ /* 0x000fe4000780c0ff */
[----:B------:R-:W-:Y:S01]  /*0310*/  SHF.L.U32 R7, R12, 0x10, RZ ;  /* 0x000000100c077819 */ /* 0x000fe200000006ff */
[----:B------:R-:W-:Y:S01]  /*0320*/  FMUL R15, R8, R15 ;  /* 0x0000000f080f7220 */ /* 0x000fe20000400000 */
[----:B------:R-:W-:Y:S01]  /*0330*/  SHF.L.U32 R0, R0, 0x10, RZ ;  /* 0x0000001000007819 */ /* 0x000fe200000006ff */
[----:B------:R-:W-:Y:S02]  /*0340*/  FADD R4, R4, R5 ;  /* 0x0000000504047221 */ /* 0x000fe40000000000 */
[----:B------:R-:W-:-:S04]  /*0350*/  FFMA R7, R10, R15, R7 ;  /* 0x0000000f0a077223 */ /* 0x000fc80000000007 */
[----:B------:R-:W-:Y:S02]  /*0360*/  FFMA R0, R7, R4, R0 ;  /* 0x0000000407007223 */ /* 0x000fe40000000000 */
[----:B------:R-:W-:Y:S05]  /*0370*/  @P0 EXIT ;  /* 0x000000000000094d */ /* 0x000fea0003800000 */
[----:B------:R-:W-:-:S05]  /*0380*/  F2FP.BF16.PACK_AB R0, RZ, R0 ;  /* 0x00000000ff00723e */ /* 0x000fca00000010ff */
[----:B------:R-:W-:Y:S01]  /*0390*/  STG.E.U16 [R2.64], R0 ;  /* 0x0000000002007986 */ /* 0x000fe2000c101504 */
[----:B------:R-:W-:Y:S05]  /*03a0*/  EXIT ;  /* 0x000000000000794d */ /* 0x000fea0003800000 */
.L_x_0:
[----:B------:R-:W-:-:S00]  /*03b0*/  BRA `(.L_x_0) ;  /* 0xfffffff000007947 */ /* 0x000fc0000383ffff */
[----:B------:R-:W-:-:S00]  /*03c0*/  NOP ;  /* 0x0000000000007918 */ /* 0x000fc00000000000 */
        /* <DEDUP_REMOVED lines=11> */
.L_x_1:
